//
// Generated by NVIDIA NVVM Compiler
//
// Compiler Build ID: CL-36424714
// Cuda compilation tools, release 13.0, V13.0.88
// Based on NVVM 20.0.0
//

.version 9.0
.target sm_100
.address_size 64

	// .globl	_Z17arrayFlipFunctionPi

.visible .entry _Z17arrayFlipFunctionPi(
	.param .u64 .ptr .align 1 _Z17arrayFlipFunctionPi_param_0
)
{
	.reg .pred 	%p<2>;
	.reg .b32 	%r<8>;
	.reg .b64 	%rd<7>;

	ld.param.u64 	%rd1, [_Z17arrayFlipFunctionPi_param_0];
	mov.u32 	%r2, %ctaid.x;
	mov.u32 	%r3, %ntid.x;
	mov.u32 	%r4, %tid.x;
	mad.lo.s32 	%r1, %r2, %r3, %r4;
	setp.gt.s32 	%p1, %r1, 498;
	@%p1 bra 	$L__BB0_2;
	cvta.to.global.u64 	%rd2, %rd1;
	mul.wide.s32 	%rd3, %r1, 4;
	add.s64 	%rd4, %rd2, %rd3;
	ld.global.u32 	%r5, [%rd4];
	sub.s32 	%r6, 998, %r1;
	mul.wide.s32 	%rd5, %r6, 4;
	add.s64 	%rd6, %rd2, %rd5;
	ld.global.u32 	%r7, [%rd6];
	st.global.u32 	[%rd4], %r7;
	st.global.u32 	[%rd6], %r5;
$L__BB0_2:
	ret;

}


// ===== COMPILED SASS (sm_100) =====

	.target	sm_100

	.elftype	@"ET_EXEC"


//--------------------- .note.nv.tkinfo           --------------------------
	.section	.note.nv.tkinfo,"",@"SHT_NOTE"
	.sectionflags	@"SHF_NOTE_NV_TKINFO"
	.tkinfo
        /*0018*/ 	.word	0x00000002
        /*0030*/ 	.string	""
        /*0030*/ 	.string	"ptxas"
        /*0030*/ 	.string	"Cuda compilation tools, release 13.0, V13.0.88"
        /*0030*/ 	.string	"Build cuda_13.0.r13.0/compiler.36424714_0"
        /*0030*/ 	.string	"-arch sm_100 -m 64 "



//--------------------- .note.nv.cuinfo           --------------------------
	.section	.note.nv.cuinfo,"",@"SHT_NOTE"
	.sectionflags	@"SHF_NOTE_NV_CUINFO"
        /*0018*/ 	.short	0x0002
        /*001a*/ 	.short	0x0064
        /*001c*/ 	.short	0x0082
	.zero		2


//--------------------- .nv.info                  --------------------------
	.section	.nv.info,"",@"SHT_CUDA_INFO"
	.align	4


	//----- nvinfo : EIATTR_REGCOUNT
	.align		4
        /*0000*/ 	.byte	0x04, 0x2f
        /*0002*/ 	.short	(.L_1 - .L_0)
	.align		4
.L_0:
        /*0004*/ 	.word	index@(_Z17arrayFlipFunctionPi)
        /*0008*/ 	.word	0x0000000c


	//----- nvinfo : EIATTR_FRAME_SIZE
	.align		4
.L_1:
        /*000c*/ 	.byte	0x04, 0x11
        /*000e*/ 	.short	(.L_3 - .L_2)
	.align		4
.L_2:
        /*0010*/ 	.word	index@(_Z17arrayFlipFunctionPi)
        /*0014*/ 	.word	0x00000000


	//----- nvinfo : EIATTR_MIN_STACK_SIZE
	.align		4
.L_3:
        /*0018*/ 	.byte	0x04, 0x12
        /*001a*/ 	.short	(.L_5 - .L_4)
	.align		4
.L_4:
        /*001c*/ 	.word	index@(_Z17arrayFlipFunctionPi)
        /*0020*/ 	.word	0x00000000
.L_5:


//--------------------- .nv.compat                --------------------------
	.section	.nv.compat,"",@"SHT_CUDA_COMPAT_INFO"
	.align	4
        /*0000*/ 	.byte	0x02, 0x09, 0x00, 0x00, 0x02, 0x02, 0x01, 0x00, 0x02, 0x05, 0x05, 0x00, 0x03, 0x07, 0x01, 0x01
        /*0010*/ 	.byte	0x02, 0x03, 0x00, 0x00, 0x02, 0x06, 0x01, 0x00, 0x04, 0x0b, 0x08, 0x00, 0x09, 0x00, 0x00, 0x00
        /*0020*/ 	.byte	0x00, 0x00, 0x00, 0x00


//--------------------- .nv.info._Z17arrayFlipFunctionPi --------------------------
	.section	.nv.info._Z17arrayFlipFunctionPi,"",@"SHT_CUDA_INFO"
	.sectionflags	@""
	.align	4


	//----- nvinfo : EIATTR_CUDA_API_VERSION
	.align		4
        /*0000*/ 	.byte	0x04, 0x37
        /*0002*/ 	.short	(.L_7 - .L_6)
.L_6:
        /*0004*/ 	.word	0x00000082


	//----- nvinfo : EIATTR_KPARAM_INFO
	.align		4
.L_7:
        /*0008*/ 	.byte	0x04, 0x17
        /*000a*/ 	.short	(.L_9 - .L_8)
.L_8:
        /*000c*/ 	.word	0x00000000
        /*0010*/ 	.short	0x0000
        /*0012*/ 	.short	0x0000
        /*0014*/ 	.byte	0x00, 0xf5, 0x21, 0x00


	//----- nvinfo : EIATTR_SPARSE_MMA_MASK
	.align		4
.L_9:
        /*0018*/ 	.byte	0x03, 0x50
        /*001a*/ 	.short	0x0000


	//----- nvinfo : EIATTR_MAXREG_COUNT
	.align		4
        /*001c*/ 	.byte	0x03, 0x1b
        /*001e*/ 	.short	0x00ff


	//----- nvinfo : EIATTR_MERCURY_ISA_VERSION
	.align		4
        /*0020*/ 	.byte	0x03, 0x5f
        /*0022*/ 	.short	0x0101


	//----- nvinfo : EIATTR_VRC_CTA_INIT_COUNT
	.align		4
        /*0024*/ 	.byte	0x02, 0x4a
	.zero		1
	.zero		1


	//----- nvinfo : EIATTR_EXIT_INSTR_OFFSETS
	.align		4
        /*0028*/ 	.byte	0x04, 0x1c
        /*002a*/ 	.short	(.L_11 - .L_10)


	//   ....[0]....
.L_10:
        /*002c*/ 	.word	0x00000060


	//   ....[1]....
        /*0030*/ 	.word	0x00000100


	//----- nvinfo : EIATTR_CBANK_PARAM_SIZE
	.align		4
.L_11:
        /*0034*/ 	.byte	0x03, 0x19
        /*0036*/ 	.short	0x0008


	//----- nvinfo : EIATTR_PARAM_CBANK
	.align		4
        /*0038*/ 	.byte	0x04, 0x0a
        /*003a*/ 	.short	(.L_13 - .L_12)
	.align		4
.L_12:
        /*003c*/ 	.word	index@(.nv.constant0._Z17arrayFlipFunctionPi)
        /*0040*/ 	.short	0x0380
        /*0042*/ 	.short	0x0008


	//----- nvinfo : EIATTR_SW_WAR
	.align		4
.L_13:
        /*0044*/ 	.byte	0x04, 0x36
        /*0046*/ 	.short	(.L_15 - .L_14)
.L_14:
        /*0048*/ 	.word	0x00000008
.L_15:


//--------------------- .nv.callgraph             --------------------------
	.section	.nv.callgraph,"",@"SHT_CUDA_CALLGRAPH"
	.align	4
	.sectionentsize	8
	.align		4
        /*0000*/ 	.word	0x00000000
	.align		4
        /*0004*/ 	.word	0xffffffff
	.align		4
        /*0008*/ 	.word	0x00000000
	.align		4
        /*000c*/ 	.word	0xfffffffe
	.align		4
        /*0010*/ 	.word	0x00000000
	.align		4
        /*0014*/ 	.word	0xfffffffd
	.align		4
        /*0018*/ 	.word	0x00000000
	.align		4
        /*001c*/ 	.word	0xfffffffc


//--------------------- .text._Z17arrayFlipFunctionPi --------------------------
	.section	.text._Z17arrayFlipFunctionPi,"ax",@progbits
	.align	128
        .global         _Z17arrayFlipFunctionPi
        .type           _Z17arrayFlipFunctionPi,@function
        .size           _Z17arrayFlipFunctionPi,(.L_x_1 - _Z17arrayFlipFunctionPi)
        .other          _Z17arrayFlipFunctionPi,@"STO_CUDA_ENTRY STV_DEFAULT"
_Z17arrayFlipFunctionPi:
.text._Z17arrayFlipFunctionPi:
[----:B------:R-:W-:Y:S01]  /*0000*/  LDC R1, c[0x0][0x37c] ;  /* 0x0000df00ff017b82 */ /* 0x000fe20000000800 */
[----:B------:R-:W0:Y:S07]  /*0010*/  S2R R0, SR_TID.X ;  /* 0x0000000000007919 */ /* 0x000e2e0000002100 */
[----:B------:R-:W0:Y:S08]  /*0020*/  S2UR UR4, SR_CTAID.X ;  /* 0x00000000000479c3 */ /* 0x000e300000002500 */
[----:B------:R-:W0:Y:S02]  /*0030*/  LDC R7, c[0x0][0x360] ;  /* 0x0000d800ff077b82 */ /* 0x000e240000000800 */
[----:B0-----:R-:W-:-:S05]  /*0040*/  IMAD R7, R7, UR4, R0 ;  /* 0x0000000407077c24 */ /* 0x001fca000f8e0200 */
[----:B------:R-:W-:-:S13]  /*0050*/  ISETP.GT.AND P0, PT, R7, 0x1f2, PT ;  /* 0x000001f20700780c */ /* 0x000fda0003f04270 */
[----:B------:R-:W-:Y:S05]  /*0060*/  @P0 EXIT ;  /* 0x000000000000094d */ /* 0x000fea0003800000 */
[----:B------:R-:W0:Y:S01]  /*0070*/  LDC.64 R2, c[0x0][0x380] ;  /* 0x0000e000ff027b82 */ /* 0x000e220000000a00 */
[----:B------:R-:W1:Y:S01]  /*0080*/  LDCU.64 UR4, c[0x0][0x358] ;  /* 0x00006b00ff0477ac */ /* 0x000e620008000a00 */
[----:B------:R-:W-:-:S05]  /*0090*/  IADD3 R5, PT, PT, -R7, 0x3e6, RZ ;  /* 0x000003e607057810 */ /* 0x000fca0007ffe1ff */
[----:B0-----:R-:W-:-:S04]  /*00a0*/  IMAD.WIDE R4, R5, 0x4, R2 ;  /* 0x0000000405047825 */ /* 0x001fc800078e0202 */
[----:B------:R-:W-:Y:S01]  /*00b0*/  IMAD.WIDE R2, R7, 0x4, R2 ;  /* 0x0000000407027825 */ /* 0x000fe200078e0202 */
[----:B-1----:R-:W2:Y:S04]  /*00c0*/  LDG.E R9, desc[UR4][R4.64] ;  /* 0x0000000404097981 */ /* 0x002ea8000c1e1900 */
[----:B------:R-:W3:Y:S04]  /*00d0*/  LDG.E R7, desc[UR4][R2.64] ;  /* 0x0000000402077981 */ /* 0x000ee8000c1e1900 */
[----:B--2---:R-:W-:Y:S04]  /*00e0*/  STG.E desc[UR4][R2.64], R9 ;  /* 0x0000000902007986 */ /* 0x004fe8000c101904 */
[----:B---3--:R-:W-:Y:S01]  /*00f0*/  STG.E desc[UR4][R4.64], R7 ;  /* 0x0000000704007986 */ /* 0x008fe2000c101904 */
[----:B------:R-:W-:Y:S05]  /*0100*/  EXIT ;  /* 0x000000000000794d */ /* 0x000fea0003800000 */
.L_x_0:
[----:B------:R-:W-:-:S00]  /*0110*/  BRA `(.L_x_0) ;  /* 0xfffffffc00fc7947 */ /* 0x000fc0000383ffff */
[----:B------:R-:W-:-:S00]  /*0120*/  NOP ;  /* 0x0000000000007918 */ /* 0x000fc00000000000 */
        /* <DEDUP_REMOVED lines=13> */
.L_x_1:


//--------------------- .nv.shared.reserved.0     --------------------------
	.section	.nv.shared.reserved.0,"aw",@nobits
	.weak		__nv_reservedSMEM_offset_0_alias
	.size		__nv_reservedSMEM_offset_0_alias, 0, 64
	.other		__nv_reservedSMEM_offset_0_alias,@"STO_CUDA_RESERVED_SHARED STV_DEFAULT"
__nv_reservedSMEM_offset_0_alias:
	.zero		0
	.zero		64


//--------------------- .nv.constant0._Z17arrayFlipFunctionPi --------------------------
	.section	.nv.constant0._Z17arrayFlipFunctionPi,"a",@progbits
	.sectionflags	@""
	.align	4
.nv.constant0._Z17arrayFlipFunctionPi:
	.zero		904


//--------------------- SYMBOLS --------------------------

	.type		.nv.reservedSmem.offset0,@object
	.size		.nv.reservedSmem.offset0,0x4
